	.headerflags	@"EF_CUDA_TEXMODE_UNIFIED EF_CUDA_64BIT_ADDRESS EF_CUDA_SM86 EF_CUDA_VIRTUAL_SM(EF_CUDA_SM86)"
	.elftype	@"ET_EXEC"


//--------------------- .nv.info                  --------------------------
	.section	.nv.info,"",@"SHT_CUDA_INFO"
	.align	4


	//----- nvinfo : EIATTR_REGCOUNT
	.align		4
        /*0000*/ 	.byte	0x04, 0x2f
        /*0002*/ 	.short	(.L_1 - .L_0)
	.align		4
.L_0:
        /*0004*/ 	.word	index@(triton_bmm)
        /*0008*/ 	.word	0x0000004f


	//----- nvinfo : EIATTR_MIN_STACK_SIZE
	.align		4
.L_1:
        /*000c*/ 	.byte	0x04, 0x12
        /*000e*/ 	.short	(.L_3 - .L_2)
	.align		4
.L_2:
        /*0010*/ 	.word	index@(triton_bmm)
        /*0014*/ 	.word	0x00000000


	//----- nvinfo : EIATTR_FRAME_SIZE
	.align		4
.L_3:
        /*0018*/ 	.byte	0x04, 0x11
        /*001a*/ 	.short	(.L_5 - .L_4)
	.align		4
.L_4:
        /*001c*/ 	.word	index@(triton_bmm)
        /*0020*/ 	.word	0x00000000


	//----- nvinfo : EIATTR_MIN_STACK_SIZE
	.align		4
.L_5:
        /*0024*/ 	.byte	0x04, 0x12
        /*0026*/ 	.short	(.L_7 - .L_6)
	.align		4
.L_6:
        /*0028*/ 	.word	index@(triton_bmm)
        /*002c*/ 	.word	0x00000000
.L_7:


//--------------------- .nv.info.triton_bmm       --------------------------
	.section	.nv.info.triton_bmm,"",@"SHT_CUDA_INFO"
	.sectionflags	@""
	.align	4


	//----- nvinfo : EIATTR_CUDA_API_VERSION
	.align		4
        /*0000*/ 	.byte	0x04, 0x37
        /*0002*/ 	.short	(.L_9 - .L_8)
.L_8:
        /*0004*/ 	.word	0x0000007c


	//----- nvinfo : EIATTR_SW2861232_WAR
	.align		4
.L_9:
        /*0008*/ 	.byte	0x01, 0x35
	.zero		2


	//----- nvinfo : EIATTR_PARAM_CBANK
	.align		4
        /*000c*/ 	.byte	0x04, 0x0a
        /*000e*/ 	.short	(.L_11 - .L_10)
	.align		4
.L_10:
        /*0010*/ 	.word	index@(.nv.constant0.triton_bmm)
        /*0014*/ 	.short	0x0160
        /*0016*/ 	.short	0x0020


	//----- nvinfo : EIATTR_CBANK_PARAM_SIZE
	.align		4
.L_11:
        /*0018*/ 	.byte	0x03, 0x19
        /*001a*/ 	.short	0x0020


	//----- nvinfo : EIATTR_KPARAM_INFO
	.align		4
        /*001c*/ 	.byte	0x04, 0x17
        /*001e*/ 	.short	(.L_13 - .L_12)
.L_12:
        /*0020*/ 	.word	0x00000000
        /*0024*/ 	.short	0x0003
        /*0026*/ 	.short	0x0018
        /*0028*/ 	.byte	0x00, 0xf4, 0x21, 0x00


	//----- nvinfo : EIATTR_KPARAM_INFO
	.align		4
.L_13:
        /*002c*/ 	.byte	0x04, 0x17
        /*002e*/ 	.short	(.L_15 - .L_14)
.L_14:
        /*0030*/ 	.word	0x00000000
        /*0034*/ 	.short	0x0002
        /*0036*/ 	.short	0x0010
        /*0038*/ 	.byte	0x00, 0xf4, 0x21, 0x00


	//----- nvinfo : EIATTR_KPARAM_INFO
	.align		4
.L_15:
        /*003c*/ 	.byte	0x04, 0x17
        /*003e*/ 	.short	(.L_17 - .L_16)
.L_16:
        /*0040*/ 	.word	0x00000000
        /*0044*/ 	.short	0x0001
        /*0046*/ 	.short	0x0008
        /*0048*/ 	.byte	0x00, 0xf4, 0x21, 0x00


	//----- nvinfo : EIATTR_KPARAM_INFO
	.align		4
.L_17:
        /*004c*/ 	.byte	0x04, 0x17
        /*004e*/ 	.short	(.L_19 - .L_18)
.L_18:
        /*0050*/ 	.word	0x00000000
        /*0054*/ 	.short	0x0000
        /*0056*/ 	.short	0x0000
        /*0058*/ 	.byte	0x00, 0xf4, 0x21, 0x00


	//----- nvinfo : EIATTR_MAXREG_COUNT
	.align		4
.L_19:
        /*005c*/ 	.byte	0x03, 0x1b
        /*005e*/ 	.short	0x00ff


	//----- nvinfo : EIATTR_EXIT_INSTR_OFFSETS
	.align		4
        /*0060*/ 	.byte	0x04, 0x1c
        /*0062*/ 	.short	(.L_21 - .L_20)


	//   ....[0]....
.L_20:
        /*0064*/ 	.word	0x00001390


	//   ....[1]....
        /*0068*/ 	.word	0x000013e0


	//----- nvinfo : EIATTR_REQNTID
	.align		4
.L_21:
        /*006c*/ 	.byte	0x04, 0x10
        /*006e*/ 	.short	(.L_23 - .L_22)
.L_22:
        /*0070*/ 	.word	0x00000080
        /*0074*/ 	.word	0x00000001
        /*0078*/ 	.word	0x00000001
.L_23:


//--------------------- .nv.callgraph             --------------------------
	.section	.nv.callgraph,"",@"SHT_CUDA_CALLGRAPH"
	.align	4
	.sectionentsize	8
	.align		4
        /*0000*/ 	.word	0x00000000
	.align		4
        /*0004*/ 	.word	0xffffffff
	.align		4
        /*0008*/ 	.word	0x00000000
	.align		4
        /*000c*/ 	.word	0xfffffffe
	.align		4
        /*0010*/ 	.word	0x00000000
	.align		4
        /*0014*/ 	.word	0xfffffffd
	.align		4
        /*0018*/ 	.word	0x00000000
	.align		4
        /*001c*/ 	.word	0xfffffffc


//--------------------- .nv.rel.action            --------------------------
	.section	.nv.rel.action,"",@"SHT_CUDA_RELOCINFO"
	.align	8
	.sectionentsize	8
        /*0000*/ 	.byte	0x73, 0x00, 0x00, 0x00, 0x00, 0x00, 0x00, 0x00, 0x00, 0x00, 0x00, 0x11, 0x25, 0x00, 0x05, 0x36


//--------------------- .nv.constant0.triton_bmm  --------------------------
	.section	.nv.constant0.triton_bmm,"a",@progbits
	.sectionflags	@""
	.align	4
.nv.constant0.triton_bmm:
	.zero		384


//--------------------- .text.triton_bmm          --------------------------
	.section	.text.triton_bmm,"ax",@progbits
	.sectionflags	@"SHF_BARRIERS=1"
	.sectioninfo	@"SHI_REGISTERS=79"
	.align	128
        .global         triton_bmm
        .type           triton_bmm,@function
        .size           triton_bmm,(.L_x_2 - triton_bmm)
        .other          triton_bmm,@"STO_CUDA_ENTRY STV_DEFAULT"
triton_bmm:
.text.triton_bmm:
[----:B------:R-:W-:Y:S02]  /*0000*/  IMAD.MOV.U32 R1, RZ, RZ, c[0x0][0x28] ;  /* 0x00000a00ff017624 */ /* 0x000fe400078e00ff */
[----:B------:R-:W1:Y:S01]  /*0010*/  S2R R7, SR_CTAID.X ;  /* 0x0000000000077919 */ /* 0x000e620000002500 */
[----:B------:R-:W-:Y:S01]  /*0020*/  IMAD.MOV.U32 R3, RZ, RZ, 0x8 ;  /* 0x00000008ff037424 */ /* 0x000fe200078e00ff */
[----:B------:R-:W-:Y:S01]  /*0030*/  ULDC.64 UR6, c[0x0][0x118] ;  /* 0x0000460000067ab9 */ /* 0x000fe20000000a00 */
[----:B------:R-:W-:Y:S01]  /*0040*/  CS2R R44, SRZ ;  /* 0x00000000002c7805 */ /* 0x000fe2000001ff00 */
[----:B------:R-:W2:Y:S01]  /*0050*/  S2R R68, SR_TID.X ;  /* 0x0000000000447919 */ /* 0x000ea20000002100 */
[----:B------:R-:W-:Y:S01]  /*0060*/  CS2R R46, SRZ ;  /* 0x00000000002e7805 */ /* 0x000fe2000001ff00 */
[----:B------:R-:W-:Y:S01]  /*0070*/  CS2R R48, SRZ ;  /* 0x0000000000307805 */ /* 0x000fe2000001ff00 */
[----:B------:R-:W-:Y:S01]  /*0080*/  CS2R R50, SRZ ;  /* 0x0000000000327805 */ /* 0x000fe2000001ff00 */
[----:B------:R-:W3:Y:S01]  /*0090*/  S2R R67, SR_CTAID.Y ;  /* 0x0000000000437919 */ /* 0x000ee20000002600 */
[----:B------:R-:W-:Y:S01]  /*00a0*/  CS2R R28, SRZ ;  /* 0x00000000001c7805 */ /* 0x000fe2000001ff00 */
[----:B------:R-:W-:Y:S01]  /*00b0*/  CS2R R30, SRZ ;  /* 0x00000000001e7805 */ /* 0x000fe2000001ff00 */
[----:B------:R-:W-:Y:S01]  /*00c0*/  CS2R R24, SRZ ;  /* 0x0000000000187805 */ /* 0x000fe2000001ff00 */
[----:B------:R-:W-:Y:S01]  /*00d0*/  CS2R R26, SRZ ;  /* 0x00000000001a7805 */ /* 0x000fe2000001ff00 */
[----:B------:R-:W-:Y:S01]  /*00e0*/  CS2R R52, SRZ ;  /* 0x0000000000347805 */ /* 0x000fe2000001ff00 */
[----:B------:R-:W-:Y:S01]  /*00f0*/  CS2R R54, SRZ ;  /* 0x0000000000367805 */ /* 0x000fe2000001ff00 */
[----:B------:R-:W-:Y:S01]  /*0100*/  CS2R R56, SRZ ;  /* 0x0000000000387805 */ /* 0x000fe2000001ff00 */
[----:B------:R-:W-:Y:S01]  /*0110*/  CS2R R58, SRZ ;  /* 0x00000000003a7805 */ /* 0x000fe2000001ff00 */
[----:B------:R-:W-:Y:S01]  /*0120*/  UMOV UR4, 0xffffffff ;  /* 0xffffffff00047882 */ /* 0x000fe20000000000 */
[----:B-1----:R-:W-:-:S02]  /*0130*/  SHF.R.S32.HI R0, RZ, 0x1f, R7 ;  /* 0x0000001fff007819 */ /* 0x002fc40000011407 */
[-C--:B------:R-:W-:Y:S02]  /*0140*/  IABS R10, R7.reuse ;  /* 0x00000007000a7213 */ /* 0x080fe40000000000 */
[----:B------:R-:W-:Y:S01]  /*0150*/  LEA.HI R0, R0, R7, RZ, 0x6 ;  /* 0x0000000700007211 */ /* 0x000fe200078f30ff */
[----:B--2---:R-:W-:Y:S01]  /*0160*/  IMAD.SHL.U32 R13, R68, 0x4, RZ ;  /* 0x00000004440d7824 */ /* 0x004fe200078e00ff */
[----:B------:R-:W-:Y:S02]  /*0170*/  ISETP.GE.AND P0, PT, R7, RZ, PT ;  /* 0x000000ff0700720c */ /* 0x000fe40003f06270 */
[----:B------:R-:W-:Y:S02]  /*0180*/  SHF.R.S32.HI R4, RZ, 0x6, R0 ;  /* 0x00000006ff047819 */ /* 0x000fe40000011400 */
[----:B------:R-:W-:-:S03]  /*0190*/  LOP3.LUT R0, R0, 0xffffffc0, RZ, 0xc0, !PT ;  /* 0xffffffc000007812 */ /* 0x000fc600078ec0ff */
[----:B------:R-:W-:-:S05]  /*01a0*/  IMAD R2, R4, -0x8, R3 ;  /* 0xfffffff804027824 */ /* 0x000fca00078e0203 */
[----:B------:R-:W-:-:S04]  /*01b0*/  IMNMX R5, R2, 0x8, PT ;  /* 0x0000000802057817 */ /* 0x000fc80003800200 */
[----:B------:R-:W-:-:S04]  /*01c0*/  IABS R15, R5 ;  /* 0x00000005000f7213 */ /* 0x000fc80000000000 */
[----:B------:R-:W1:Y:S08]  /*01d0*/  I2F.RP R6, R15 ;  /* 0x0000000f00067306 */ /* 0x000e700000209400 */
[----:B-1----:R-:W1:Y:S02]  /*01e0*/  MUFU.RCP R6, R6 ;  /* 0x0000000600067308 */ /* 0x002e640000001000 */
[----:B-1----:R-:W-:-:S06]  /*01f0*/  IADD3 R2, R6, 0xffffffe, RZ ;  /* 0x0ffffffe06027810 */ /* 0x002fcc0007ffe0ff */
[----:B------:R1:W2:Y:S02]  /*0200*/  F2I.FTZ.U32.TRUNC.NTZ R3, R2 ;  /* 0x0000000200037305 */ /* 0x0002a4000021f000 */
[----:B-1----:R-:W-:Y:S02]  /*0210*/  IMAD.MOV.U32 R2, RZ, RZ, RZ ;  /* 0x000000ffff027224 */ /* 0x002fe400078e00ff */
[----:B--2---:R-:W-:-:S04]  /*0220*/  IMAD.MOV R8, RZ, RZ, -R3 ;  /* 0x000000ffff087224 */ /* 0x004fc800078e0a03 */
[----:B------:R-:W-:Y:S02]  /*0230*/  IMAD R9, R8, R15, RZ ;  /* 0x0000000f08097224 */ /* 0x000fe400078e02ff */
[----:B------:R-:W-:Y:S01]  /*0240*/  IMAD.IADD R8, R7, 0x1, -R0 ;  /* 0x0000000107087824 */ /* 0x000fe200078e0a00 */
[----:B------:R-:W-:Y:S01]  /*0250*/  IABS R0, R5 ;  /* 0x0000000500007213 */ /* 0x000fe20000000000 */
[----:B------:R-:W-:Y:S01]  /*0260*/  IMAD.HI.U32 R3, R3, R9, R2 ;  /* 0x0000000903037227 */ /* 0x000fe200078e0002 */
[----:B------:R-:W-:Y:S02]  /*0270*/  SHF.R.U32.HI R7, RZ, 0x2, R68 ;  /* 0x00000002ff077819 */ /* 0x000fe40000011644 */
[----:B------:R-:W-:Y:S01]  /*0280*/  IABS R6, R8 ;  /* 0x0000000800067213 */ /* 0x000fe20000000000 */
[----:B------:R-:W-:Y:S01]  /*0290*/  IMAD.MOV.U32 R2, RZ, RZ, R10 ;  /* 0x000000ffff027224 */ /* 0x000fe200078e000a */
[----:B------:R-:W-:Y:S01]  /*02a0*/  LOP3.LUT R8, R8, R5, RZ, 0x3c, !PT ;  /* 0x0000000508087212 */ /* 0x000fe200078e3cff */
[----:B------:R-:W-:-:S02]  /*02b0*/  IMAD.MOV R9, RZ, RZ, -R0 ;  /* 0x000000ffff097224 */ /* 0x000fc400078e0a00 */
[----:B------:R-:W-:Y:S01]  /*02c0*/  IMAD.HI.U32 R0, R3, R2, RZ ;  /* 0x0000000203007227 */ /* 0x000fe200078e00ff */
[----:B------:R-:W-:-:S03]  /*02d0*/  ISETP.GE.AND P4, PT, R8, RZ, PT ;  /* 0x000000ff0800720c */ /* 0x000fc60003f86270 */
[----:B------:R-:W-:-:S04]  /*02e0*/  IMAD.HI.U32 R3, R3, R6, RZ ;  /* 0x0000000603037227 */ /* 0x000fc800078e00ff */
[-C--:B------:R-:W-:Y:S02]  /*02f0*/  IMAD R0, R0, R9.reuse, R2 ;  /* 0x0000000900007224 */ /* 0x080fe400078e0202 */
[----:B------:R-:W-:Y:S01]  /*0300*/  IMAD R2, R3, R9, R6 ;  /* 0x0000000903027224 */ /* 0x000fe200078e0206 */
[----:B------:R-:W-:Y:S02]  /*0310*/  SHF.R.U32.HI R6, RZ, 0x1, R68 ;  /* 0x00000001ff067819 */ /* 0x000fe40000011644 */
[C---:B------:R-:W-:Y:S02]  /*0320*/  ISETP.GT.U32.AND P1, PT, R15.reuse, R0, PT ;  /* 0x000000000f00720c */ /* 0x040fe40003f24070 */
[----:B------:R-:W-:Y:S02]  /*0330*/  ISETP.GT.U32.AND P3, PT, R15, R2, PT ;  /* 0x000000020f00720c */ /* 0x000fe40003f64070 */
[----:B------:R-:W-:Y:S02]  /*0340*/  LOP3.LUT R10, R6, 0x8, RZ, 0xc0, !PT ;  /* 0x00000008060a7812 */ /* 0x000fe400078ec0ff */
[----:B------:R-:W-:-:S02]  /*0350*/  LOP3.LUT R6, R13, 0x8, RZ, 0xc0, !PT ;  /* 0x000000080d067812 */ /* 0x000fc400078ec0ff */
[----:B------:R-:W-:Y:S02]  /*0360*/  LOP3.LUT R11, R10, 0x10, R13, 0xf8, !PT ;  /* 0x000000100a0b7812 */ /* 0x000fe400078ef80d */
[----:B------:R-:W-:Y:S02]  /*0370*/  LOP3.LUT R9, R7, 0x10, RZ, 0xc0, !PT ;  /* 0x0000001007097812 */ /* 0x000fe400078ec0ff */
[----:B------:R-:W-:Y:S01]  /*0380*/  LOP3.LUT R6, R11, 0x10, R6, 0x1e, !PT ;  /* 0x000000100b067812 */ /* 0x000fe200078e1e06 */
[--C-:B------:R-:W-:Y:S01]  /*0390*/  @!P1 IMAD.IADD R0, R0, 0x1, -R15.reuse ;  /* 0x0000000100009824 */ /* 0x100fe200078e0a0f */
[----:B------:R-:W-:Y:S01]  /*03a0*/  LOP3.LUT R9, R9, 0xf, R68, 0xf8, !PT ;  /* 0x0000000f09097812 */ /* 0x000fe200078ef844 */
[----:B------:R-:W-:Y:S01]  /*03b0*/  @!P3 IMAD.IADD R2, R2, 0x1, -R15 ;  /* 0x000000010202b824 */ /* 0x000fe200078e0a0f */
[----:B------:R-:W-:Y:S02]  /*03c0*/  @!P3 IADD3 R3, R3, 0x1, RZ ;  /* 0x000000010303b810 */ /* 0x000fe40007ffe0ff */
[----:B------:R-:W-:Y:S01]  /*03d0*/  ISETP.GT.U32.AND P2, PT, R15, R0, PT ;  /* 0x000000000f00720c */ /* 0x000fe20003f44070 */
[----:B------:R-:W-:Y:S01]  /*03e0*/  IMAD.SHL.U32 R9, R9, 0x20, RZ ;  /* 0x0000002009097824 */ /* 0x000fe200078e00ff */
[----:B------:R-:W-:-:S02]  /*03f0*/  ISETP.GE.U32.AND P1, PT, R2, R15, PT ;  /* 0x0000000f0200720c */ /* 0x000fc40003f26070 */
[----:B------:R-:W-:Y:S02]  /*0400*/  LOP3.LUT R2, R68, 0x8, RZ, 0xc0, !PT ;  /* 0x0000000844027812 */ /* 0x000fe400078ec0ff */
[----:B------:R-:W-:Y:S02]  /*0410*/  LOP3.LUT R73, R6, R9, RZ, 0xfc, !PT ;  /* 0x0000000906497212 */ /* 0x000fe400078efcff */
[----:B------:R-:W-:Y:S02]  /*0420*/  LOP3.LUT R11, R2, 0x10, R7, 0xf8, !PT ;  /* 0x00000010020b7812 */ /* 0x000fe400078ef807 */
[----:B------:R-:W-:Y:S02]  /*0430*/  LOP3.LUT R7, R7, 0x8, RZ, 0xc0, !PT ;  /* 0x0000000807077812 */ /* 0x000fe400078ec0ff */
[----:B------:R-:W-:Y:S01]  /*0440*/  LOP3.LUT R11, R11, 0x7, R68, 0xf8, !PT ;  /* 0x000000070b0b7812 */ /* 0x000fe200078ef844 */
[----:B------:R-:W-:Y:S01]  /*0450*/  @!P2 IMAD.IADD R0, R0, 0x1, -R15 ;  /* 0x000000010000a824 */ /* 0x000fe200078e0a0f */
[----:B------:R-:W-:Y:S01]  /*0460*/  LOP3.LUT R10, R10, 0x18, R13, 0x78, !PT ;  /* 0x000000180a0a7812 */ /* 0x000fe200078e780d */
[----:B------:R-:W-:Y:S01]  /*0470*/  IMAD.MOV.U32 R15, RZ, RZ, 0x2 ;  /* 0x00000002ff0f7424 */ /* 0x000fe200078e00ff */
[----:B------:R-:W-:Y:S01]  /*0480*/  @P1 IADD3 R3, R3, 0x1, RZ ;  /* 0x0000000103031810 */ /* 0x000fe20007ffe0ff */
[----:B------:R-:W-:Y:S01]  /*0490*/  @!P0 IMAD.MOV R0, RZ, RZ, -R0 ;  /* 0x000000ffff008224 */ /* 0x000fe200078e0a00 */
[----:B------:R-:W-:-:S02]  /*04a0*/  ISETP.NE.AND P1, PT, R5, RZ, PT ;  /* 0x000000ff0500720c */ /* 0x000fc40003f25270 */
[----:B------:R-:W-:Y:S01]  /*04b0*/  LOP3.LUT R5, RZ, R5, RZ, 0x33, !PT ;  /* 0x00000005ff057212 */ /* 0x000fe200078e33ff */
[----:B------:R-:W-:Y:S01]  /*04c0*/  IMAD.MOV.U32 R2, RZ, RZ, R3 ;  /* 0x000000ffff027224 */ /* 0x000fe200078e0003 */
[----:B------:R-:W-:Y:S02]  /*04d0*/  LEA R11, R11, 0x400, 0x5 ;  /* 0x000004000b0b7811 */ /* 0x000fe400078e28ff */
[----:B------:R-:W-:Y:S01]  /*04e0*/  SEL R3, R5, R0, !P1 ;  /* 0x0000000005037207 */ /* 0x000fe20004800000 */
[----:B------:R-:W-:Y:S01]  /*04f0*/  @!P4 IMAD.MOV R2, RZ, RZ, -R2 ;  /* 0x000000ffff02c224 */ /* 0x000fe200078e0a02 */
[----:B------:R-:W-:Y:S02]  /*0500*/  LOP3.LUT R71, R6, R11, RZ, 0xfc, !PT ;  /* 0x0000000b06477212 */ /* 0x000fe400078efcff */
[----:B------:R-:W-:Y:S01]  /*0510*/  LOP3.LUT R7, R7, 0x7, R68, 0xf8, !PT ;  /* 0x0000000707077812 */ /* 0x000fe200078ef844 */
[----:B------:R-:W-:Y:S01]  /*0520*/  IMAD R4, R4, 0x8, R3 ;  /* 0x0000000804047824 */ /* 0x000fe200078e0203 */
[----:B------:R-:W-:-:S02]  /*0530*/  SEL R0, R5, R2, !P1 ;  /* 0x0000000205007207 */ /* 0x000fc40004800000 */
[----:B------:R-:W-:Y:S02]  /*0540*/  SHF.R.U32.HI R2, RZ, 0x2, R68 ;  /* 0x00000002ff027819 */ /* 0x000fe40000011644 */
[----:B------:R-:W-:Y:S01]  /*0550*/  SHF.R.S32.HI R6, RZ, 0x19, R0 ;  /* 0x00000019ff067819 */ /* 0x000fe20000011400 */
[----:B------:R-:W-:Y:S01]  /*0560*/  IMAD.SHL.U32 R0, R0, 0x40, RZ ;  /* 0x0000004000007824 */ /* 0x000fe200078e00ff */
[----:B------:R-:W-:Y:S01]  /*0570*/  SGXT.U32 R3, R2, 0x5 ;  /* 0x000000050203781a */ /* 0x000fe20000000000 */
[----:B------:R-:W-:Y:S01]  /*0580*/  IMAD.SHL.U32 R2, R4, 0x40, RZ ;  /* 0x0000004004027824 */ /* 0x000fe200078e00ff */
[----:B------:R-:W-:Y:S02]  /*0590*/  LOP3.LUT R74, R10, R9, RZ, 0xfc, !PT ;  /* 0x000000090a4a7212 */ /* 0x000fe400078efcff */
[----:B------:R-:W-:Y:S02]  /*05a0*/  SHF.R.S32.HI R9, RZ, 0x19, R4 ;  /* 0x00000019ff097819 */ /* 0x000fe40000011404 */
[----:B------:R-:W-:-:S02]  /*05b0*/  SGXT R6, R6, 0x1 ;  /* 0x000000010606781a */ /* 0x000fc40000000200 */
[-C--:B------:R-:W-:Y:S02]  /*05c0*/  LOP3.LUT R5, R0, R3.reuse, RZ, 0xfc, !PT ;  /* 0x0000000300057212 */ /* 0x080fe400078efcff */
[----:B------:R-:W-:Y:S01]  /*05d0*/  LOP3.LUT R72, R11, R10, RZ, 0xfc, !PT ;  /* 0x0000000a0b487212 */ /* 0x000fe200078efcff */
[----:B------:R-:W-:Y:S01]  /*05e0*/  IMAD.SHL.U32 R10, R7, 0x20, RZ ;  /* 0x00000020070a7824 */ /* 0x000fe200078e00ff */
[----:B------:R-:W-:Y:S02]  /*05f0*/  LOP3.LUT R13, R13, 0x18, R68, 0x48, !PT ;  /* 0x000000180d0d7812 */ /* 0x000fe400078e4844 */
[----:B------:R-:W-:Y:S02]  /*0600*/  SGXT R9, R9, 0x1 ;  /* 0x000000010909781a */ /* 0x000fe40000000200 */
[----:B------:R-:W-:Y:S01]  /*0610*/  LOP3.LUT R4, R2, R3, RZ, 0xfc, !PT ;  /* 0x0000000302047212 */ /* 0x000fe200078efcff */
[----:B------:R-:W-:Y:S01]  /*0620*/  IMAD.IADD R69, R13, 0x1, R10 ;  /* 0x000000010d457824 */ /* 0x000fe200078e020a */
[----:B------:R-:W-:-:S02]  /*0630*/  LOP3.LUT R8, R0, 0x20, R3, 0xfe, !PT ;  /* 0x0000002000087812 */ /* 0x000fc400078efe03 */
[----:B------:R-:W-:Y:S02]  /*0640*/  LEA.HI R7, R6, R5, RZ, 0x9 ;  /* 0x0000000506077211 */ /* 0x000fe400078f48ff */
[----:B------:R-:W-:Y:S02]  /*0650*/  LOP3.LUT R70, R13, R10, RZ, 0xfc, !PT ;  /* 0x0000000a0d467212 */ /* 0x000fe400078efcff */
[----:B------:R-:W-:Y:S02]  /*0660*/  LEA.HI R6, R9, R4, RZ, 0x9 ;  /* 0x0000000409067211 */ /* 0x000fe400078f48ff */
[----:B------:R-:W-:Y:S02]  /*0670*/  PRMT R12, R8, 0x9910, RZ ;  /* 0x00009910080c7816 */ /* 0x000fe400000000ff */
[----:B------:R-:W-:Y:S01]  /*0680*/  LOP3.LUT R10, R7, 0xffe00, RZ, 0xc0, !PT ;  /* 0x000ffe00070a7812 */ /* 0x000fe200078ec0ff */
[----:B------:R-:W-:Y:S01]  /*0690*/  IMAD.SHL.U32 R7, R68, 0x8, RZ ;  /* 0x0000000844077824 */ /* 0x000fe200078e00ff */
[----:B------:R-:W-:-:S02]  /*06a0*/  LOP3.LUT R11, R6, 0xffe00, RZ, 0xc0, !PT ;  /* 0x000ffe00060b7812 */ /* 0x000fc400078ec0ff */
[----:B------:R-:W-:Y:S01]  /*06b0*/  SHF.R.S32.HI R6, RZ, 0xf, R12 ;  /* 0x0000000fff067819 */ /* 0x000fe2000001140c */
[----:B------:R-:W-:Y:S01]  /*06c0*/  IMAD.IADD R12, R5, 0x1, -R10 ;  /* 0x00000001050c7824 */ /* 0x000fe200078e0a0a */
[----:B------:R-:W-:Y:S01]  /*06d0*/  LOP3.LUT R14, R7, 0x18, R68, 0x48, !PT ;  /* 0x00000018070e7812 */ /* 0x000fe200078e4844 */
[----:B---3--:R-:W-:Y:S01]  /*06e0*/  IMAD.SHL.U32 R10, R67, 0x40, RZ ;  /* 0x00000040430a7824 */ /* 0x008fe200078e00ff */
[----:B------:R-:W-:Y:S01]  /*06f0*/  LOP3.LUT R5, R6, 0xffff, RZ, 0xc0, !PT ;  /* 0x0000ffff06057812 */ /* 0x000fe200078ec0ff */
[----:B------:R-:W-:Y:S01]  /*0700*/  IMAD.IADD R11, R4, 0x1, -R11 ;  /* 0x00000001040b7824 */ /* 0x000fe200078e0a0b */
[----:B------:R-:W-:Y:S01]  /*0710*/  LOP3.LUT R6, R2, 0x20, R3, 0xfe, !PT ;  /* 0x0000002002067812 */ /* 0x000fe200078efe03 */
[----:B------:R-:W-:Y:S01]  /*0720*/  IMAD R75, R3, 0x20, R14 ;  /* 0x00000020034b7824 */ /* 0x000fe200078e020e */
[----:B------:R-:W-:Y:S01]  /*0730*/  LEA.HI R3, R5, R8, RZ, 0x19 ;  /* 0x0000000805037211 */ /* 0x000fe200078fc8ff */
[--C-:B------:R-:W-:Y:S01]  /*0740*/  IMAD R16, R12, 0x1000, R10.reuse ;  /* 0x000010000c107824 */ /* 0x100fe200078e020a */
[----:B------:R-:W-:Y:S01]  /*0750*/  LEA.HI R9, R9, R6, RZ, 0x9 ;  /* 0x0000000609097211 */ /* 0x000fe200078f48ff */
[----:B------:R-:W-:Y:S01]  /*0760*/  IMAD.SHL.U32 R75, R75, 0x2, RZ ;  /* 0x000000024b4b7824 */ /* 0x000fe200078e00ff */
[----:B------:R-:W-:Y:S01]  /*0770*/  LOP3.LUT R3, R3, 0xfe00, RZ, 0xc0, !PT ;  /* 0x0000fe0003037812 */ /* 0x000fe200078ec0ff */
[----:B------:R-:W-:Y:S01]  /*0780*/  IMAD R20, R11, 0x1000, R10 ;  /* 0x000010000b147824 */ /* 0x000fe200078e020a */
[----:B------:R-:W-:-:S02]  /*0790*/  LOP3.LUT R14, R10, 0x18, R7, 0xf8, !PT ;  /* 0x000000180a0e7812 */ /* 0x000fc400078ef807 */
[----:B------:R-:W-:Y:S01]  /*07a0*/  LOP3.LUT R9, R9, 0xffe00, RZ, 0xc0, !PT ;  /* 0x000ffe0009097812 */ /* 0x000fe200078ec0ff */
[----:B------:R-:W-:Y:S01]  /*07b0*/  IMAD.MOV R13, RZ, RZ, -R3 ;  /* 0x000000ffff0d7224 */ /* 0x000fe200078e0a03 */
[----:B------:R-:W-:Y:S01]  /*07c0*/  LOP3.LUT R3, R7, 0x18, RZ, 0xc0, !PT ;  /* 0x0000001807037812 */ /* 0x000fe200078ec0ff */
[----:B------:R-:W-:Y:S02]  /*07d0*/  IMAD R4, R11, 0x1000, R14 ;  /* 0x000010000b047824 */ /* 0x000fe400078e020e */
[----:B------:R-:W-:Y:S01]  /*07e0*/  IMAD.IADD R9, R6, 0x1, -R9 ;  /* 0x0000000106097824 */ /* 0x000fe200078e0a09 */
[----:B------:R-:W-:Y:S01]  /*07f0*/  PRMT R7, R13, 0x7710, RZ ;  /* 0x000077100d077816 */ /* 0x000fe200000000ff */
[----:B------:R-:W-:Y:S02]  /*0800*/  IMAD.IADD R16, R3, 0x1, R16 ;  /* 0x0000000103107824 */ /* 0x000fe400078e0210 */
[----:B------:R-:W-:Y:S02]  /*0810*/  IMAD R18, R9, 0x1000, R10 ;  /* 0x0000100009127824 */ /* 0x000fe400078e020a */
[----:B------:R-:W-:-:S02]  /*0820*/  IMAD.IADD R8, R8, 0x1, R7 ;  /* 0x0000000108087824 */ /* 0x000fc400078e0207 */
[----:B------:R-:W-:Y:S02]  /*0830*/  IMAD R6, R9, 0x1000, R14 ;  /* 0x0000100009067824 */ /* 0x000fe400078e020e */
[----:B------:R-:W-:Y:S01]  /*0840*/  IMAD.WIDE R4, R4, R15, c[0x0][0x160] ;  /* 0x0000580004047625 */ /* 0x000fe200078e020f */
[----:B------:R-:W-:-:S03]  /*0850*/  PRMT R13, R8, 0x9910, RZ ;  /* 0x00009910080d7816 */ /* 0x000fc600000000ff */
[-C--:B------:R-:W-:Y:S01]  /*0860*/  IMAD.WIDE R8, R16, R15.reuse, c[0x0][0x168] ;  /* 0x00005a0010087625 */ /* 0x080fe200078e020f */
[----:B------:R1:W-:Y:S01]  /*0870*/  LDGSTS.E.BYPASS.128 [R75], [R4.64] ;  /* 0x00000000044b7fae */ /* 0x0003e2000b901c46 */
[----:B------:R-:W-:Y:S02]  /*0880*/  CS2R R16, SRZ ;  /* 0x0000000000107805 */ /* 0x000fe4000001ff00 */
[----:B------:R-:W-:Y:S01]  /*0890*/  IMAD.IADD R18, R3, 0x1, R18 ;  /* 0x0000000103127824 */ /* 0x000fe200078e0212 */
[----:B------:R-:W-:Y:S01]  /*08a0*/  IADD3 R62, P0, R8, 0x40, RZ ;  /* 0x00000040083e7810 */ /* 0x000fe20007f1e0ff */
[----:B------:R-:W-:-:S04]  /*08b0*/  IMAD.WIDE R6, R6, R15, c[0x0][0x160] ;  /* 0x0000580006067625 */ /* 0x000fc800078e020f */
[----:B------:R-:W-:Y:S01]  /*08c0*/  IMAD.X R61, RZ, RZ, R9, P0 ;  /* 0x000000ffff3d7224 */ /* 0x000fe200000e0609 */
[----:B------:R2:W-:Y:S01]  /*08d0*/  LDGSTS.E.BYPASS.128 [R75+0x800], [R6.64] ;  /* 0x00800000064b7fae */ /* 0x0005e2000b901c46 */
[--C-:B------:R-:W-:Y:S02]  /*08e0*/  IMAD R12, R12, 0x1000, R14.reuse ;  /* 0x000010000c0c7824 */ /* 0x100fe400078e020e */
[----:B-1----:R-:W-:Y:S01]  /*08f0*/  IMAD.WIDE R4, R18, R15, c[0x0][0x160] ;  /* 0x0000580012047625 */ /* 0x002fe200078e020f */
[----:B------:R-:W0:Y:S01]  /*0900*/  LDGDEPBAR ;  /* 0x00000000000079af */ /* 0x000e220000000000 */
[----:B------:R-:W-:Y:S02]  /*0910*/  CS2R R18, SRZ ;  /* 0x0000000000127805 */ /* 0x000fe4000001ff00 */
[C---:B------:R-:W-:Y:S01]  /*0920*/  IMAD R14, R13.reuse, 0x1000, R14 ;  /* 0x000010000d0e7824 */ /* 0x040fe200078e020e */
[----:B------:R-:W-:Y:S01]  /*0930*/  IADD3 R64, P0, R4, 0x40, RZ ;  /* 0x0000004004407810 */ /* 0x000fe20007f1e0ff */
[----:B------:R-:W-:-:S02]  /*0940*/  IMAD R8, R13, 0x1000, R10 ;  /* 0x000010000d087824 */ /* 0x000fc400078e020a */
[C---:B------:R-:W-:Y:S02]  /*0950*/  IMAD.IADD R11, R3.reuse, 0x1, R20 ;  /* 0x00000001030b7824 */ /* 0x040fe400078e0214 */
[----:B------:R-:W-:Y:S02]  /*0960*/  IMAD.X R63, RZ, RZ, R5, P0 ;  /* 0x000000ffff3f7224 */ /* 0x000fe400000e0605 */
[-C--:B------:R-:W-:Y:S02]  /*0970*/  IMAD.WIDE R4, R12, R15.reuse, c[0x0][0x168] ;  /* 0x00005a000c047625 */ /* 0x080fe400078e020f */
[----:B------:R-:W-:Y:S02]  /*0980*/  CS2R R12, SRZ ;  /* 0x00000000000c7805 */ /* 0x000fe4000001ff00 */
[-C--:B--2---:R-:W-:Y:S01]  /*0990*/  IMAD.WIDE R6, R14, R15.reuse, c[0x0][0x168] ;  /* 0x00005a000e067625 */ /* 0x084fe200078e020f */
[----:B------:R1:W-:Y:S03]  /*09a0*/  LDGSTS.E.BYPASS.128 [R75+0x1000], [R4.64] ;  /* 0x01000000044b7fae */ /* 0x0003e6000b901c46 */
[----:B------:R-:W-:Y:S01]  /*09b0*/  IMAD.IADD R8, R3, 0x1, R8 ;  /* 0x0000000103087824 */ /* 0x000fe200078e0208 */
[----:B------:R1:W-:Y:S01]  /*09c0*/  LDGSTS.E.BYPASS.128 [R75+0x1800], [R6.64] ;  /* 0x01800000064b7fae */ /* 0x0003e2000b901c46 */
[----:B------:R-:W-:-:S03]  /*09d0*/  IMAD.WIDE R10, R11, R15, c[0x0][0x160] ;  /* 0x000058000b0a7625 */ /* 0x000fc600078e020f */
[----:B------:R-:W0:Y:S01]  /*09e0*/  LDGDEPBAR ;  /* 0x00000000000079af */ /* 0x000e220000000000 */
[----:B------:R-:W-:Y:S01]  /*09f0*/  IMAD.WIDE R8, R8, R15, c[0x0][0x168] ;  /* 0x00005a0008087625 */ /* 0x000fe200078e020f */
[----:B------:R-:W-:Y:S01]  /*0a00*/  IADD3 R66, P1, R10, 0x40, RZ ;  /* 0x000000400a427810 */ /* 0x000fe20007f3e0ff */
[----:B------:R-:W-:-:S03]  /*0a10*/  CS2R R14, SRZ ;  /* 0x00000000000e7805 */ /* 0x000fc6000001ff00 */
[----:B------:R-:W-:Y:S01]  /*0a20*/  IADD3 R60, P0, R8, 0x40, RZ ;  /* 0x00000040083c7810 */ /* 0x000fe20007f1e0ff */
[----:B------:R-:W-:-:S04]  /*0a30*/  IMAD.X R65, RZ, RZ, R11, P1 ;  /* 0x000000ffff417224 */ /* 0x000fc800008e060b */
[----:B------:R-:W-:Y:S01]  /*0a40*/  IMAD.X R3, RZ, RZ, R9, P0 ;  /* 0x000000ffff037224 */ /* 0x000fe200000e0609 */
[----:B-1----:R-:W-:Y:S02]  /*0a50*/  PLOP3.LUT P0, PT, PT, PT, PT, 0x80, 0x0 ;  /* 0x000000000000781c */ /* 0x002fe40003f0f070 */
.L_x_0:
[----:B------:R-:W-:-:S04]  /*0a60*/  DEPBAR.LE SB0, 0x0 ;  /* 0x000080000000791a */ /* 0x000fc80000000000 */
[----:B------:R-:W-:Y:S01]  /*0a70*/  UIADD3 UR5, UR4, 0x1, URZ ;  /* 0x0000000104057890 */ /* 0x000fe2000fffe03f */
[----:B------:R-:W-:Y:S01]  /*0a80*/  BAR.SYNC.DEFER_BLOCKING 0x0 ;  /* 0x0000000000007b1d */ /* 0x000fe20000010000 */
[----:B------:R-:W-:Y:S01]  /*0a90*/  UISETP.GT.U32.AND UP0, UPT, UR4, 0x7ffffffe, UPT ;  /* 0x7ffffffe0400788c */ /* 0x000fe2000bf04070 */
[----:B------:R-:W-:-:S03]  /*0aa0*/  PLOP3.LUT P1, PT, P0, PT, PT, 0x80, 0x0 ;  /* 0x000000000000781c */ /* 0x000fc6000072f070 */
[----:B------:R-:W-:-:S04]  /*0ab0*/  USEL UR4, UR5, URZ, UP0 ;  /* 0x0000003f05047287 */ /* 0x000fc80008000000 */
[----:B------:R-:W-:-:S06]  /*0ac0*/  USHF.L.U32 UR5, UR4, 0xc, URZ ;  /* 0x0000000c04057899 */ /* 0x000fcc000800063f */
[----:B------:R-:W-:Y:S02]  /*0ad0*/  LEA R20, R74, UR5, 0x1 ;  /* 0x000000054a147c11 */ /* 0x000fe4000f8e08ff */
[----:B------:R-:W-:Y:S02]  /*0ae0*/  LEA R32, R72, UR5, 0x1 ;  /* 0x0000000548207c11 */ /* 0x000fe4000f8e08ff */
[----:B------:R-:W-:Y:S02]  /*0af0*/  LEA R76, R70, UR5, 0x1 ;  /* 0x00000005464c7c11 */ /* 0x000fe4000f8e08ff */
[----:B------:R-:W-:Y:S02]  /*0b00*/  LEA R36, R73, UR5, 0x1 ;  /* 0x0000000549247c11 */ /* 0x000fe4000f8e08ff */
[----:B------:R-:W-:Y:S01]  /*0b10*/  LEA R40, R71, UR5, 0x1 ;  /* 0x0000000547287c11 */ /* 0x000fe2000f8e08ff */
[----:B------:R-:W-:Y:S04]  /*0b20*/  LDSM.16.M88.4 R20, [R20] ;  /* 0x000000001414783b */ /* 0x000fe80000000200 */
[----:B------:R-:W-:Y:S04]  /*0b30*/  LDSM.16.M88.4 R32, [R32] ;  /* 0x000000002020783b */ /* 0x000fe80000000200 */
[----:B-1----:R-:W1:Y:S04]  /*0b40*/  LDSM.16.M88.4 R4, [R76+0x1400] ;  /* 0x001400004c04783b */ /* 0x002e680000000200 */
[----:B------:R-:W2:Y:S04]  /*0b50*/  LDSM.16.M88.4 R8, [R76+0x1000] ;  /* 0x001000004c08783b */ /* 0x000ea80000000200 */
[----:B------:R-:W3:Y:S04]  /*0b60*/  LDSM.16.M88.4 R36, [R36] ;  /* 0x000000002424783b */ /* 0x000ee80000000200 */
[----:B------:R-:W4:Y:S01]  /*0b70*/  LDSM.16.M88.4 R40, [R40] ;  /* 0x000000002828783b */ /* 0x000f220000000200 */
[-C--:B-1----:R-:W-:Y:S08]  /*0b80*/  HMMA.16816.F32.BF16 R48, R20, R4.reuse, R48 ;  /* 0x000000041430723c */ /* 0x082ff00000041830 */
[----:B------:R-:W-:Y:S08]  /*0b90*/  HMMA.16816.F32.BF16 R56, R32, R4, R56 ;  /* 0x000000042038723c */ /* 0x000ff00000041838 */
[-C--:B--2---:R-:W-:Y:S08]  /*0ba0*/  HMMA.16816.F32.BF16 R44, R20, R8.reuse, R44 ;  /* 0x00000008142c723c */ /* 0x084ff0000004182c */
[----:B------:R-:W-:Y:S07]  /*0bb0*/  HMMA.16816.F32.BF16 R52, R32, R8, R52 ;  /* 0x000000082034723c */ /* 0x000fee0000041834 */
[----:B------:R-:W-:Y:S01]  /*0bc0*/  LEA R8, R69, UR5, 0x1 ;  /* 0x0000000545087c11 */ /* 0x000fe2000f8e08ff */
[-C--:B---3--:R-:W-:Y:S08]  /*0bd0*/  HMMA.16816.F32.BF16 R48, R36, R6.reuse, R48 ;  /* 0x000000062430723c */ /* 0x088ff00000041830 */
[----:B----4-:R-:W-:Y:S01]  /*0be0*/  HMMA.16816.F32.BF16 R56, R40, R6, R56 ;  /* 0x000000062838723c */ /* 0x010fe20000041838 */
[----:B------:R-:W1:Y:S07]  /*0bf0*/  LDSM.16.M88.4 R4, [R76+0x1c00] ;  /* 0x001c00004c04783b */ /* 0x000e6e0000000200 */
[-C--:B------:R-:W-:Y:S08]  /*0c00*/  HMMA.16816.F32.BF16 R44, R36, R10.reuse, R44 ;  /* 0x0000000a242c723c */ /* 0x080ff0000004182c */
[----:B------:R-:W-:Y:S01]  /*0c10*/  HMMA.16816.F32.BF16 R52, R40, R10, R52 ;  /* 0x0000000a2834723c */ /* 0x000fe20000041834 */
[----:B------:R-:W2:Y:S07]  /*0c20*/  LDSM.16.M88.4 R8, [R8+0x1800] ;  /* 0x001800000808783b */ /* 0x000eae0000000200 */
[-C--:B-1----:R-:W-:Y:S08]  /*0c30*/  HMMA.16816.F32.BF16 R24, R20, R4.reuse, R24 ;  /* 0x000000041418723c */ /* 0x082ff00000041818 */
[----:B------:R-:W-:Y:S07]  /*0c40*/  HMMA.16816.F32.BF16 R16, R32, R4, R16 ;  /* 0x000000042010723c */ /* 0x000fee0000041810 */
[----:B------:R-:W-:Y:S01]  /*0c50*/  IMAD.MOV.U32 R4, RZ, RZ, R66 ;  /* 0x000000ffff047224 */ /* 0x000fe200078e0042 */
[----:B--2---:R-:W-:Y:S01]  /*0c60*/  HMMA.16816.F32.BF16 R28, R20, R8, R28 ;  /* 0x00000008141c723c */ /* 0x004fe2000004181c */
[----:B------:R-:W-:Y:S01]  /*0c70*/  IMAD.MOV.U32 R5, RZ, RZ, R65 ;  /* 0x000000ffff057224 */ /* 0x000fe200078e0041 */
[----:B------:R-:W-:Y:S01]  /*0c80*/  BAR.SYNC.DEFER_BLOCKING 0x0 ;  /* 0x0000000000007b1d */ /* 0x000fe20000010000 */
[----:B------:R-:W-:-:S05]  /*0c90*/  IADD3 R66, P5, R66, 0x40, RZ ;  /* 0x0000004042427810 */ /* 0x000fca0007fbe0ff */
[----:B------:R-:W-:Y:S01]  /*0ca0*/  HMMA.16816.F32.BF16 R12, R32, R8, R12 ;  /* 0x00000008200c723c */ /* 0x000fe2000004180c */
[----:B------:R-:W-:-:S07]  /*0cb0*/  IMAD.X R65, RZ, RZ, R65, P5 ;  /* 0x000000ffff417224 */ /* 0x000fce00028e0641 */
[C---:B------:R-:W-:Y:S08]  /*0cc0*/  HMMA.16816.F32.BF16 R24, R36.reuse, R6, R24 ;  /* 0x000000062418723c */ /* 0x040ff00000041818 */
[-C--:B------:R-:W-:Y:S01]  /*0cd0*/  HMMA.16816.F32.BF16 R28, R36, R10.reuse, R28 ;  /* 0x0000000a241c723c */ /* 0x080fe2000004181c */
[----:B------:R-:W-:Y:S01]  /*0ce0*/  @!PT LDS RZ, [RZ] ;  /* 0x00000000fffff984 */ /* 0x000fe20000000800 */
[----:B------:R-:W-:Y:S01]  /*0cf0*/  @!PT LDS RZ, [RZ] ;  /* 0x00000000fffff984 */ /* 0x000fe20000000800 */
[----:B------:R-:W-:Y:S01]  /*0d00*/  @!PT LDS RZ, [RZ] ;  /* 0x00000000fffff984 */ /* 0x000fe20000000800 */
[----:B------:R1:W-:Y:S07]  /*0d10*/  LDGSTS.E.BYPASS.128 [R75], [R4.64], P0 ;  /* 0x00000000044b7fae */ /* 0x0003ee0008101c46 */
[----:B------:R-:W-:Y:S01]  /*0d20*/  HMMA.16816.F32.BF16 R12, R40, R10, R12 ;  /* 0x0000000a280c723c */ /* 0x000fe2000004180c */
[----:B-1----:R-:W-:Y:S01]  /*0d30*/  IMAD.MOV.U32 R4, RZ, RZ, R64 ;  /* 0x000000ffff047224 */ /* 0x002fe200078e0040 */
[----:B------:R-:W-:Y:S01]  /*0d40*/  IADD3 R64, P4, R64, 0x40, RZ ;  /* 0x0000004040407810 */ /* 0x000fe20007f9e0ff */
[----:B------:R-:W-:-:S05]  /*0d50*/  IMAD.MOV.U32 R5, RZ, RZ, R63 ;  /* 0x000000ffff057224 */ /* 0x000fca00078e003f */
[----:B------:R-:W-:Y:S01]  /*0d60*/  HMMA.16816.F32.BF16 R16, R40, R6, R16 ;  /* 0x000000062810723c */ /* 0x000fe20000041810 */
[----:B------:R-:W-:Y:S01]  /*0d70*/  IMAD.X R63, RZ, RZ, R63, P4 ;  /* 0x000000ffff3f7224 */ /* 0x000fe200020e063f */
[----:B------:R1:W-:Y:S04]  /*0d80*/  LDGSTS.E.BYPASS.128 [R75+0x800], [R4.64], P0 ;  /* 0x00800000044b7fae */ /* 0x0003e80008101c46 */
[----:B------:R-:W0:Y:S01]  /*0d90*/  LDGDEPBAR ;  /* 0x00000000000079af */ /* 0x000e220000000000 */
[----:B-1----:R-:W-:Y:S01]  /*0da0*/  IMAD.MOV.U32 R4, RZ, RZ, R62 ;  /* 0x000000ffff047224 */ /* 0x002fe200078e003e */
[----:B------:R-:W-:Y:S01]  /*0db0*/  IADD3 R62, P3, R62, 0x40, RZ ;  /* 0x000000403e3e7810 */ /* 0x000fe20007f7e0ff */
[----:B------:R-:W-:-:S04]  /*0dc0*/  IMAD.MOV.U32 R5, RZ, RZ, R61 ;  /* 0x000000ffff057224 */ /* 0x000fc800078e003d */
[----:B------:R-:W-:Y:S01]  /*0dd0*/  IMAD.X R61, RZ, RZ, R61, P3 ;  /* 0x000000ffff3d7224 */ /* 0x000fe200018e063d */
[----:B------:R1:W-:Y:S02]  /*0de0*/  LDGSTS.E.BYPASS.128 [R75+0x1000], [R4.64], P0 ;  /* 0x01000000044b7fae */ /* 0x0003e40008101c46 */
[----:B-1----:R-:W-:Y:S01]  /*0df0*/  IMAD.MOV.U32 R4, RZ, RZ, R60 ;  /* 0x000000ffff047224 */ /* 0x002fe200078e003c */
[----:B------:R-:W-:Y:S01]  /*0e00*/  IADD3 R60, P2, R60, 0x40, RZ ;  /* 0x000000403c3c7810 */ /* 0x000fe20007f5e0ff */
[----:B------:R-:W-:-:S04]  /*0e10*/  IMAD.MOV.U32 R5, RZ, RZ, R3 ;  /* 0x000000ffff057224 */ /* 0x000fc800078e0003 */
[----:B------:R-:W-:Y:S01]  /*0e20*/  IMAD.X R3, RZ, RZ, R3, P2 ;  /* 0x000000ffff037224 */ /* 0x000fe200010e0603 */
[----:B------:R1:W-:Y:S01]  /*0e30*/  LDGSTS.E.BYPASS.128 [R75+0x1800], [R4.64], P0 ;  /* 0x01800000044b7fae */ /* 0x0003e20008101c46 */
[----:B------:R-:W-:-:S03]  /*0e40*/  PLOP3.LUT P0, PT, PT, PT, PT, 0x8, 0x0 ;  /* 0x000000000000781c */ /* 0x000fc60003f0e170 */
[----:B------:R-:W0:Y:S01]  /*0e50*/  LDGDEPBAR ;  /* 0x00000000000079af */ /* 0x000e220000000000 */
[----:B------:R-:W-:Y:S05]  /*0e60*/  @P1 BRA `(.L_x_0) ;  /* 0xfffffbf000001947 */ /* 0x000fea000383ffff */
[----:B-1----:R-:W-:Y:S01]  /*0e70*/  IMAD.SHL.U32 R4, R68, 0x10, RZ ;  /* 0x0000001044047824 */ /* 0x002fe200078e00ff */
[----:B------:R-:W-:-:S04]  /*0e80*/  DEPBAR.LE SB0, 0x0 ;  /* 0x000080000000791a */ /* 0x000fc80000000000 */
[C---:B------:R-:W-:Y:S01]  /*0e90*/  IMAD.SHL.U32 R3, R68.reuse, 0x2, RZ ;  /* 0x0000000244037824 */ /* 0x040fe200078e00ff */
[----:B------:R-:W-:Y:S01]  /*0ea0*/  F2FP.BF16.PACK_AB R26, R27, R26 ;  /* 0x0000001a1b1a723e */ /* 0x000fe200000010ff */
[----:B------:R-:W-:Y:S01]  /*0eb0*/  IMAD.SHL.U32 R27, R68, 0x8, RZ ;  /* 0x00000008441b7824 */ /* 0x000fe200078e00ff */
[----:B------:R-:W-:Y:S02]  /*0ec0*/  LOP3.LUT R4, R4, 0x5c0, RZ, 0xc0, !PT ;  /* 0x000005c004047812 */ /* 0x000fe400078ec0ff */
[----:B------:R-:W-:Y:S02]  /*0ed0*/  SHF.R.U32.HI R8, RZ, 0x2, R68 ;  /* 0x00000002ff087819 */ /* 0x000fe40000011644 */
[----:B------:R-:W-:Y:S02]  /*0ee0*/  LOP3.LUT R3, R4, 0x6, R3, 0xf8, !PT ;  /* 0x0000000604037812 */ /* 0x000fe400078ef803 */
[----:B------:R-:W-:Y:S02]  /*0ef0*/  LOP3.LUT R5, R27, 0x3f8, RZ, 0xc0, !PT ;  /* 0x000003f81b057812 */ /* 0x000fe400078ec0ff */
[----:B------:R-:W-:-:S02]  /*0f00*/  LOP3.LUT R3, R3, 0x8, R8, 0xf8, !PT ;  /* 0x0000000803037812 */ /* 0x000fc400078ef808 */
[C---:B------:R-:W-:Y:S01]  /*0f10*/  LOP3.LUT R6, R5.reuse, 0x400, RZ, 0xfc, !PT ;  /* 0x0000040005067812 */ /* 0x040fe200078efcff */
[----:B------:R-:W-:Y:S01]  /*0f20*/  IMAD.SHL.U32 R8, R5, 0x2, RZ ;  /* 0x0000000205087824 */ /* 0x000fe200078e00ff */
[----:B------:R-:W-:Y:S01]  /*0f30*/  F2FP.BF16.PACK_AB R23, R17, R16 ;  /* 0x000000101117723e */ /* 0x000fe200000010ff */
[----:B------:R-:W-:Y:S01]  /*0f40*/  IMAD.SHL.U32 R3, R3, 0x2, RZ ;  /* 0x0000000203037824 */ /* 0x000fe200078e00ff */
[----:B------:R-:W-:Y:S02]  /*0f50*/  SHF.R.U32.HI R9, RZ, 0x2, R6 ;  /* 0x00000002ff097819 */ /* 0x000fe40000011606 */
[C---:B------:R-:W-:Y:S02]  /*0f60*/  LOP3.LUT R6, R4.reuse, 0x200, RZ, 0xfc, !PT ;  /* 0x0000020004067812 */ /* 0x040fe400078efcff */
[----:B------:R-:W-:Y:S02]  /*0f70*/  F2FP.BF16.PACK_AB R45, R45, R44 ;  /* 0x0000002c2d2d723e */ /* 0x000fe400000010ff */
[----:B------:R-:W-:Y:S01]  /*0f80*/  LEA.HI R16, R4, R3, RZ, 0x1e ;  /* 0x0000000304107211 */ /* 0x000fe200078ff0ff */
[----:B------:R-:W-:Y:S01]  /*0f90*/  BAR.SYNC.DEFER_BLOCKING 0x0 ;  /* 0x0000000000007b1d */ /* 0x000fe20000010000 */
[----:B------:R-:W-:-:S02]  /*0fa0*/  F2FP.BF16.PACK_AB R46, R47, R46 ;  /* 0x0000002e2f2e723e */ /* 0x000fc400000010ff */
[----:B------:R-:W-:Y:S02]  /*0fb0*/  LEA.HI R17, R6, R3, RZ, 0x1e ;  /* 0x0000000306117211 */ /* 0x000fe400078ff0ff */
[----:B------:R-:W-:Y:S02]  /*0fc0*/  F2FP.BF16.PACK_AB R49, R49, R48 ;  /* 0x000000303131723e */ /* 0x000fe400000010ff */
[----:B------:R-:W-:Y:S02]  /*0fd0*/  F2FP.BF16.PACK_AB R50, R51, R50 ;  /* 0x000000323332723e */ /* 0x000fe400000010ff */
[----:B------:R-:W-:Y:S02]  /*0fe0*/  F2FP.BF16.PACK_AB R29, R29, R28 ;  /* 0x0000001c1d1d723e */ /* 0x000fe400000010ff */
[----:B------:R-:W-:Y:S02]  /*0ff0*/  F2FP.BF16.PACK_AB R30, R31, R30 ;  /* 0x0000001e1f1e723e */ /* 0x000fe400000010ff */
[----:B------:R-:W-:-:S02]  /*1000*/  F2FP.BF16.PACK_AB R25, R25, R24 ;  /* 0x000000181919723e */ /* 0x000fc400000010ff */
[----:B------:R-:W-:Y:S02]  /*1010*/  LOP3.LUT R7, R68, 0x78, RZ, 0xc0, !PT ;  /* 0x0000007844077812 */ /* 0x000fe400078ec0ff */
[----:B------:R-:W-:Y:S02]  /*1020*/  LOP3.LUT R9, R9, 0x1f0, RZ, 0xc0, !PT ;  /* 0x000001f009097812 */ /* 0x000fe400078ec0ff */
[----:B------:R-:W-:Y:S01]  /*1030*/  F2FP.BF16.PACK_AB R21, R13, R12 ;  /* 0x0000000c0d15723e */ /* 0x000fe200000010ff */
[----:B------:R-:W-:Y:S01]  /*1040*/  IMAD R7, R7, 0x2, R8 ;  /* 0x0000000207077824 */ /* 0x000fe200078e0208 */
[----:B------:R-:W-:Y:S01]  /*1050*/  F2FP.BF16.PACK_AB R22, R15, R14 ;  /* 0x0000000e0f16723e */ /* 0x000fe200000010ff */
[----:B------:R-:W-:Y:S01]  /*1060*/  IMAD.IADD R20, R8, 0x1, R9 ;  /* 0x0000000108147824 */ /* 0x000fe200078e0209 */
[----:B------:R-:W-:Y:S01]  /*1070*/  F2FP.BF16.PACK_AB R53, R53, R52 ;  /* 0x000000343535723e */ /* 0x000fe200000010ff */
[----:B------:R-:W-:Y:S01]  /*1080*/  STS [R16], R45 ;  /* 0x0000002d10007388 */ /* 0x000fe20000000800 */
[----:B------:R-:W-:-:S02]  /*1090*/  F2FP.BF16.PACK_AB R54, R55, R54 ;  /* 0x000000363736723e */ /* 0x000fc400000010ff */
[----:B------:R-:W-:Y:S01]  /*10a0*/  F2FP.BF16.PACK_AB R57, R57, R56 ;  /* 0x000000383939723e */ /* 0x000fe200000010ff */
[----:B------:R-:W-:Y:S01]  /*10b0*/  STS [R17+0x400], R46 ;  /* 0x0004002e11007388 */ /* 0x000fe20000000800 */
[----:B------:R-:W-:Y:S02]  /*10c0*/  F2FP.BF16.PACK_AB R58, R59, R58 ;  /* 0x0000003a3b3a723e */ /* 0x000fe400000010ff */
[----:B------:R-:W-:Y:S01]  /*10d0*/  F2FP.BF16.PACK_AB R18, R19, R18 ;  /* 0x000000121312723e */ /* 0x000fe200000010ff */
[----:B------:R-:W-:Y:S01]  /*10e0*/  STS [R16+0x20], R49 ;  /* 0x0000203110007388 */ /* 0x000fe20000000800 */
[----:B------:R-:W-:Y:S02]  /*10f0*/  SHF.R.U32.HI R3, RZ, 0x3, R68 ;  /* 0x00000003ff037819 */ /* 0x000fe40000011644 */
[----:B------:R-:W-:Y:S01]  /*1100*/  LOP3.LUT R0, R0, 0x38, R27, 0xf8, !PT ;  /* 0x0000003800007812 */ /* 0x000fe200078ef81b */
[----:B------:R-:W-:Y:S01]  /*1110*/  STS [R17+0x420], R50 ;  /* 0x0004203211007388 */ /* 0x000fe20000000800 */
[----:B------:R-:W-:-:S02]  /*1120*/  SGXT.U32 R3, R3, 0x4 ;  /* 0x000000040303781a */ /* 0x000fc40000000000 */
[----:B------:R-:W-:Y:S01]  /*1130*/  ISETP.GE.AND P0, PT, R0, 0x200, PT ;  /* 0x000002000000780c */ /* 0x000fe20003f06270 */
[----:B------:R-:W-:Y:S01]  /*1140*/  STS [R16+0x40], R29 ;  /* 0x0000401d10007388 */ /* 0x000fe20000000800 */
[----:B------:R-:W-:Y:S01]  /*1150*/  LOP3.LUT R3, R3, R2, RZ, 0xfc, !PT ;  /* 0x0000000203037212 */ /* 0x000fe200078efcff */
[----:B------:R-:W-:Y:S02]  /*1160*/  IMAD R67, R67, 0x40000, R0 ;  /* 0x0004000043437824 */ /* 0x000fe400078e0200 */
[----:B------:R-:W-:Y:S01]  /*1170*/  STS [R17+0x440], R30 ;  /* 0x0004401e11007388 */ /* 0x000fe20000000800 */
[C---:B------:R-:W-:Y:S02]  /*1180*/  LOP3.LUT R2, R3.reuse, 0x20, RZ, 0xfc, !PT ;  /* 0x0000002003027812 */ /* 0x040fe400078efcff */
[C---:B------:R-:W-:Y:S01]  /*1190*/  LOP3.LUT R0, R3.reuse, 0x30, RZ, 0xfc, !PT ;  /* 0x0000003003007812 */ /* 0x040fe200078efcff */
[----:B------:R1:W-:Y:S01]  /*11a0*/  STS [R16+0x60], R25 ;  /* 0x0000601910007388 */ /* 0x0003e20000000800 */
[----:B------:R-:W-:-:S02]  /*11b0*/  ISETP.LT.AND P1, PT, R3, 0x200, !P0 ;  /* 0x000002000300780c */ /* 0x000fc40004721270 */
[----:B------:R-:W-:Y:S01]  /*11c0*/  ISETP.LT.AND P3, PT, R2, 0x200, !P0 ;  /* 0x000002000200780c */ /* 0x000fe20004761270 */
[----:B------:R-:W-:Y:S04]  /*11d0*/  STS [R17+0x460], R26 ;  /* 0x0004601a11007388 */ /* 0x000fe80000000800 */
[----:B------:R-:W-:Y:S01]  /*11e0*/  BAR.SYNC.DEFER_BLOCKING 0x0 ;  /* 0x0000000000007b1d */ /* 0x000fe20000010000 */
[----:B-1----:R-:W-:-:S05]  /*11f0*/  IMAD.MOV.U32 R25, RZ, RZ, 0x2 ;  /* 0x00000002ff197424 */ /* 0x002fca00078e00ff */
[----:B------:R-:W1:Y:S04]  /*1200*/  LDS.128 R12, [R7] ;  /* 0x00000000070c7984 */ /* 0x000e680000000c00 */
[----:B------:R-:W2:Y:S04]  /*1210*/  LDS.128 R8, [R20+0x800] ;  /* 0x0008000014087984 */ /* 0x000ea80000000c00 */
[----:B------:R-:W-:Y:S06]  /*1220*/  BAR.SYNC.DEFER_BLOCKING 0x0 ;  /* 0x0000000000007b1d */ /* 0x000fec0000010000 */
[----:B------:R-:W-:Y:S04]  /*1230*/  STS [R16], R53 ;  /* 0x0000003510007388 */ /* 0x000fe80000000800 */
[----:B------:R-:W-:Y:S04]  /*1240*/  STS [R17+0x400], R54 ;  /* 0x0004003611007388 */ /* 0x000fe80000000800 */
[----:B------:R-:W-:Y:S04]  /*1250*/  STS [R16+0x20], R57 ;  /* 0x0000203910007388 */ /* 0x000fe80000000800 */
[----:B------:R-:W-:Y:S04]  /*1260*/  STS [R17+0x420], R58 ;  /* 0x0004203a11007388 */ /* 0x000fe80000000800 */
[----:B------:R-:W-:Y:S04]  /*1270*/  STS [R16+0x40], R21 ;  /* 0x0000401510007388 */ /* 0x000fe80000000800 */
[----:B------:R-:W-:Y:S04]  /*1280*/  STS [R17+0x440], R22 ;  /* 0x0004401611007388 */ /* 0x000fe80000000800 */
[----:B------:R3:W-:Y:S04]  /*1290*/  STS [R16+0x60], R23 ;  /* 0x0000601710007388 */ /* 0x0007e80000000800 */
[----:B------:R4:W-:Y:S04]  /*12a0*/  STS [R17+0x460], R18 ;  /* 0x0004601211007388 */ /* 0x0009e80000000800 */
[----:B------:R-:W-:Y:S01]  /*12b0*/  BAR.SYNC.DEFER_BLOCKING 0x0 ;  /* 0x0000000000007b1d */ /* 0x000fe20000010000 */
[C---:B---3--:R-:W-:Y:S01]  /*12c0*/  LOP3.LUT R16, R3.reuse, 0x10, RZ, 0xfc, !PT ;  /* 0x0000001003107812 */ /* 0x048fe200078efcff */
[----:B------:R-:W-:-:S03]  /*12d0*/  IMAD R3, R3, 0x200, R67 ;  /* 0x0000020003037824 */ /* 0x000fc600078e0243 */
[C---:B------:R-:W-:Y:S01]  /*12e0*/  ISETP.LT.AND P2, PT, R16.reuse, 0x200, !P0 ;  /* 0x000002001000780c */ /* 0x040fe20004741270 */
[--C-:B------:R-:W-:Y:S01]  /*12f0*/  IMAD R16, R16, 0x200, R67.reuse ;  /* 0x0000020010107824 */ /* 0x100fe200078e0243 */
[----:B------:R-:W-:Y:S01]  /*1300*/  ISETP.LT.AND P0, PT, R0, 0x200, !P0 ;  /* 0x000002000000780c */ /* 0x000fe20004701270 */
[----:B----4-:R-:W-:Y:S02]  /*1310*/  IMAD R18, R2, 0x200, R67 ;  /* 0x0000020002127824 */ /* 0x010fe400078e0243 */
[----:B------:R-:W-:-:S04]  /*1320*/  IMAD.WIDE R2, R3, R25, c[0x0][0x170] ;  /* 0x00005c0003027625 */ /* 0x000fc800078e0219 */
[----:B------:R-:W-:-:S04]  /*1330*/  IMAD.WIDE R16, R16, R25, c[0x0][0x170] ;  /* 0x00005c0010107625 */ /* 0x000fc800078e0219 */
[----:B------:R-:W-:Y:S01]  /*1340*/  IMAD.WIDE R18, R18, R25, c[0x0][0x170] ;  /* 0x00005c0012127625 */ /* 0x000fe200078e0219 */
[----:B------:R-:W3:Y:S04]  /*1350*/  LDS.128 R4, [R7] ;  /* 0x0000000007047984 */ /* 0x000ee80000000c00 */
[----:B-1----:R1:W-:Y:S04]  /*1360*/  @P1 STG.E.128 [R2.64], R12 ;  /* 0x0000000c02001986 */ /* 0x0023e8000c101d06 */
[----:B--2---:R1:W-:Y:S04]  /*1370*/  @P2 STG.E.128 [R16.64], R8 ;  /* 0x0000000810002986 */ /* 0x0043e8000c101d06 */
[----:B---3--:R1:W-:Y:S01]  /*1380*/  @P3 STG.E.128 [R18.64], R4 ;  /* 0x0000000412003986 */ /* 0x0083e2000c101d06 */
[----:B------:R-:W-:Y:S05]  /*1390*/  @!P0 EXIT ;  /* 0x000000000000894d */ /* 0x000fea0003800000 */
[----:B------:R-:W2:Y:S01]  /*13a0*/  LDS.128 R20, [R20+0x800] ;  /* 0x0008000014147984 */ /* 0x000ea20000000c00 */
[----:B-1----:R-:W-:-:S04]  /*13b0*/  IMAD R2, R0, 0x200, R67 ;  /* 0x0000020000027824 */ /* 0x002fc800078e0243 */
[----:B------:R-:W-:-:S05]  /*13c0*/  IMAD.WIDE R2, R2, R25, c[0x0][0x170] ;  /* 0x00005c0002027625 */ /* 0x000fca00078e0219 */
[----:B--2---:R-:W-:Y:S01]  /*13d0*/  STG.E.128 [R2.64], R20 ;  /* 0x0000001402007986 */ /* 0x004fe2000c101d06 */
[----:B------:R-:W-:Y:S05]  /*13e0*/  EXIT ;  /* 0x000000000000794d */ /* 0x000fea0003800000 */
.L_x_1:
[----:B------:R-:W-:-:S00]  /*13f0*/  BRA `(.L_x_1) ;  /* 0xfffffff000007947 */ /* 0x000fc0000383ffff */
[----:B------:R-:W-:-:S00]  /*1400*/  NOP ;  /* 0x0000000000007918 */ /* 0x000fc00000000000 */
[----:B------:R-:W-:-:S00]  /*1410*/  NOP ;  /* 0x0000000000007918 */ /* 0x000fc00000000000 */
[----:B------:R-:W-:-:S00]  /*1420*/  NOP ;  /* 0x0000000000007918 */ /* 0x000fc00000000000 */
[----:B------:R-:W-:-:S00]  /*1430*/  NOP ;  /* 0x0000000000007918 */ /* 0x000fc00000000000 */
[----:B------:R-:W-:-:S00]  /*1440*/  NOP ;  /* 0x0000000000007918 */ /* 0x000fc00000000000 */
[----:B------:R-:W-:-:S00]  /*1450*/  NOP ;  /* 0x0000000000007918 */ /* 0x000fc00000000000 */
[----:B------:R-:W-:-:S00]  /*1460*/  NOP ;  /* 0x0000000000007918 */ /* 0x000fc00000000000 */
[----:B------:R-:W-:-:S00]  /*1470*/  NOP ;  /* 0x0000000000007918 */ /* 0x000fc00000000000 */
.L_x_2:


//--------------------- .nv.shared.triton_bmm     --------------------------
	.section	.nv.shared.triton_bmm,"aw",@nobits
	.sectionflags	@""
	.align	16
